//
// Generated by NVIDIA NVVM Compiler
//
// Compiler Build ID: CL-36424714
// Cuda compilation tools, release 13.0, V13.0.88
// Based on NVVM 20.0.0
//

.version 9.0
.target sm_100
.address_size 64

	// .globl	_Z13dotProductGPUPKfS0_Pfi
.extern .shared .align 16 .b8 sharedData[];

.visible .entry _Z13dotProductGPUPKfS0_Pfi(
	.param .u64 .ptr .align 1 _Z13dotProductGPUPKfS0_Pfi_param_0,
	.param .u64 .ptr .align 1 _Z13dotProductGPUPKfS0_Pfi_param_1,
	.param .u64 .ptr .align 1 _Z13dotProductGPUPKfS0_Pfi_param_2,
	.param .u32 _Z13dotProductGPUPKfS0_Pfi_param_3
)
{
	.reg .pred 	%p<12>;
	.reg .b32 	%r<20>;
	.reg .b32 	%f<13>;
	.reg .b64 	%rd<16>;

	ld.param.u64 	%rd3, [_Z13dotProductGPUPKfS0_Pfi_param_0];
	ld.param.u64 	%rd4, [_Z13dotProductGPUPKfS0_Pfi_param_1];
	ld.param.u64 	%rd5, [_Z13dotProductGPUPKfS0_Pfi_param_2];
	ld.param.u32 	%r9, [_Z13dotProductGPUPKfS0_Pfi_param_3];
	cvta.to.global.u64 	%rd1, %rd5;
	mov.u32 	%r1, %tid.x;
	mov.u32 	%r10, %ctaid.x;
	mov.u32 	%r2, %ntid.x;
	mad.lo.s32 	%r3, %r10, %r2, %r1;
	setp.ge.s32 	%p1, %r3, %r9;
	mov.f32 	%f12, 0f00000000;
	@%p1 bra 	$L__BB0_2;
	cvta.to.global.u64 	%rd6, %rd3;
	cvta.to.global.u64 	%rd7, %rd4;
	mul.wide.s32 	%rd8, %r3, 4;
	add.s64 	%rd9, %rd6, %rd8;
	ld.global.f32 	%f4, [%rd9];
	add.s64 	%rd10, %rd7, %rd8;
	ld.global.f32 	%f5, [%rd10];
	mul.f32 	%f12, %f4, %f5;
$L__BB0_2:
	shl.b32 	%r11, %r1, 2;
	mov.u32 	%r12, sharedData;
	add.s32 	%r13, %r12, %r11;
	st.shared.f32 	[%r13], %f12;
	bar.sync 	0;
	setp.lt.u32 	%p2, %r2, 4;
	@%p2 bra 	$L__BB0_11;
	shr.u32 	%r19, %r2, 1;
	mul.wide.u32 	%rd11, %r1, 4;
	add.s64 	%rd2, %rd1, %rd11;
$L__BB0_4:
	and.b32  	%r14, %r19, 1;
	setp.eq.b32 	%p3, %r14, 1;
	not.pred 	%p4, %p3;
	@%p4 bra 	$L__BB0_8;
	setp.ne.s32 	%p5, %r1, 0;
	setp.gt.s32 	%p6, %r19, %r9;
	or.pred  	%p7, %p5, %p6;
	@%p7 bra 	$L__BB0_7;
	ld.global.f32 	%f6, [%rd1];
	add.s32 	%r15, %r19, -1;
	mul.wide.u32 	%rd12, %r15, 4;
	add.s64 	%rd13, %rd1, %rd12;
	ld.global.f32 	%f7, [%rd13];
	add.f32 	%f8, %f6, %f7;
	st.global.f32 	[%rd1], %f8;
$L__BB0_7:
	add.s32 	%r19, %r19, -1;
$L__BB0_8:
	shr.u32 	%r8, %r19, 1;
	setp.ge.u32 	%p8, %r1, %r8;
	add.s32 	%r17, %r8, %r1;
	setp.ge.s32 	%p9, %r17, %r9;
	or.pred  	%p10, %p8, %p9;
	@%p10 bra 	$L__BB0_10;
	ld.global.f32 	%f9, [%rd2];
	mul.wide.u32 	%rd14, %r8, 4;
	add.s64 	%rd15, %rd2, %rd14;
	ld.global.f32 	%f10, [%rd15];
	add.f32 	%f11, %f9, %f10;
	st.global.f32 	[%rd2], %f11;
$L__BB0_10:
	bar.sync 	0;
	setp.gt.u32 	%p11, %r19, 3;
	mov.u32 	%r19, %r8;
	@%p11 bra 	$L__BB0_4;
$L__BB0_11:
	ret;

}


// ===== COMPILED SASS (sm_100) =====

	.target	sm_100

	.elftype	@"ET_EXEC"


//--------------------- .note.nv.tkinfo           --------------------------
	.section	.note.nv.tkinfo,"",@"SHT_NOTE"
	.sectionflags	@"SHF_NOTE_NV_TKINFO"
	.tkinfo
        /*0018*/ 	.word	0x00000002
        /*0030*/ 	.string	""
        /*0030*/ 	.string	"ptxas"
        /*0030*/ 	.string	"Cuda compilation tools, release 13.0, V13.0.88"
        /*0030*/ 	.string	"Build cuda_13.0.r13.0/compiler.36424714_0"
        /*0030*/ 	.string	"-arch sm_100 -m 64 "



//--------------------- .note.nv.cuinfo           --------------------------
	.section	.note.nv.cuinfo,"",@"SHT_NOTE"
	.sectionflags	@"SHF_NOTE_NV_CUINFO"
        /*0018*/ 	.short	0x0002
        /*001a*/ 	.short	0x0064
        /*001c*/ 	.short	0x0082
	.zero		2


//--------------------- .nv.info                  --------------------------
	.section	.nv.info,"",@"SHT_CUDA_INFO"
	.align	4


	//----- nvinfo : EIATTR_REGCOUNT
	.align		4
        /*0000*/ 	.byte	0x04, 0x2f
        /*0002*/ 	.short	(.L_1 - .L_0)
	.align		4
.L_0:
        /*0004*/ 	.word	index@(_Z13dotProductGPUPKfS0_Pfi)
        /*0008*/ 	.word	0x0000000e


	//----- nvinfo : EIATTR_FRAME_SIZE
	.align		4
.L_1:
        /*000c*/ 	.byte	0x04, 0x11
        /*000e*/ 	.short	(.L_3 - .L_2)
	.align		4
.L_2:
        /*0010*/ 	.word	index@(_Z13dotProductGPUPKfS0_Pfi)
        /*0014*/ 	.word	0x00000000


	//----- nvinfo : EIATTR_MIN_STACK_SIZE
	.align		4
.L_3:
        /*0018*/ 	.byte	0x04, 0x12
        /*001a*/ 	.short	(.L_5 - .L_4)
	.align		4
.L_4:
        /*001c*/ 	.word	index@(_Z13dotProductGPUPKfS0_Pfi)
        /*0020*/ 	.word	0x00000000
.L_5:


//--------------------- .nv.compat                --------------------------
	.section	.nv.compat,"",@"SHT_CUDA_COMPAT_INFO"
	.align	4
        /*0000*/ 	.byte	0x02, 0x09, 0x00, 0x00, 0x02, 0x02, 0x01, 0x00, 0x02, 0x05, 0x05, 0x00, 0x03, 0x07, 0x01, 0x01
        /*0010*/ 	.byte	0x02, 0x03, 0x00, 0x00, 0x02, 0x06, 0x01, 0x00, 0x04, 0x0b, 0x08, 0x00, 0x09, 0x00, 0x00, 0x00
        /*0020*/ 	.byte	0x00, 0x00, 0x00, 0x00


//--------------------- .nv.info._Z13dotProductGPUPKfS0_Pfi --------------------------
	.section	.nv.info._Z13dotProductGPUPKfS0_Pfi,"",@"SHT_CUDA_INFO"
	.sectionflags	@""
	.align	4


	//----- nvinfo : EIATTR_CUDA_API_VERSION
	.align		4
        /*0000*/ 	.byte	0x04, 0x37
        /*0002*/ 	.short	(.L_7 - .L_6)
.L_6:
        /*0004*/ 	.word	0x00000082


	//----- nvinfo : EIATTR_KPARAM_INFO
	.align		4
.L_7:
        /*0008*/ 	.byte	0x04, 0x17
        /*000a*/ 	.short	(.L_9 - .L_8)
.L_8:
        /*000c*/ 	.word	0x00000000
        /*0010*/ 	.short	0x0003
        /*0012*/ 	.short	0x0018
        /*0014*/ 	.byte	0x00, 0xf0, 0x11, 0x00


	//----- nvinfo : EIATTR_KPARAM_INFO
	.align		4
.L_9:
        /*0018*/ 	.byte	0x04, 0x17
        /*001a*/ 	.short	(.L_11 - .L_10)
.L_10:
        /*001c*/ 	.word	0x00000000
        /*0020*/ 	.short	0x0002
        /*0022*/ 	.short	0x0010
        /*0024*/ 	.byte	0x00, 0xf5, 0x21, 0x00


	//----- nvinfo : EIATTR_KPARAM_INFO
	.align		4
.L_11:
        /*0028*/ 	.byte	0x04, 0x17
        /*002a*/ 	.short	(.L_13 - .L_12)
.L_12:
        /*002c*/ 	.word	0x00000000
        /*0030*/ 	.short	0x0001
        /*0032*/ 	.short	0x0008
        /*0034*/ 	.byte	0x00, 0xf5, 0x21, 0x00


	//----- nvinfo : EIATTR_KPARAM_INFO
	.align		4
.L_13:
        /*0038*/ 	.byte	0x04, 0x17
        /*003a*/ 	.short	(.L_15 - .L_14)
.L_14:
        /*003c*/ 	.word	0x00000000
        /*0040*/ 	.short	0x0000
        /*0042*/ 	.short	0x0000
        /*0044*/ 	.byte	0x00, 0xf5, 0x21, 0x00


	//----- nvinfo : EIATTR_SPARSE_MMA_MASK
	.align		4
.L_15:
        /*0048*/ 	.byte	0x03, 0x50
        /*004a*/ 	.short	0x0000


	//----- nvinfo : EIATTR_MAXREG_COUNT
	.align		4
        /*004c*/ 	.byte	0x03, 0x1b
        /*004e*/ 	.short	0x00ff


	//----- nvinfo : EIATTR_NUM_BARRIERS
	.align		4
        /*0050*/ 	.byte	0x02, 0x4c
        /*0052*/ 	.byte	0x01
	.zero		1


	//----- nvinfo : EIATTR_MERCURY_ISA_VERSION
	.align		4
        /*0054*/ 	.byte	0x03, 0x5f
        /*0056*/ 	.short	0x0101


	//----- nvinfo : EIATTR_VRC_CTA_INIT_COUNT
	.align		4
        /*0058*/ 	.byte	0x02, 0x4a
	.zero		1
	.zero		1


	//----- nvinfo : EIATTR_EXIT_INSTR_OFFSETS
	.align		4
        /*005c*/ 	.byte	0x04, 0x1c
        /*005e*/ 	.short	(.L_17 - .L_16)


	//   ....[0]....
.L_16:
        /*0060*/ 	.word	0x00000170


	//   ....[1]....
        /*0064*/ 	.word	0x000003d0


	//----- nvinfo : EIATTR_CRS_STACK_SIZE
	.align		4
.L_17:
        /*0068*/ 	.byte	0x04, 0x1e
        /*006a*/ 	.short	(.L_19 - .L_18)
.L_18:
        /*006c*/ 	.word	0x00000000


	//----- nvinfo : EIATTR_CBANK_PARAM_SIZE
	.align		4
.L_19:
        /*0070*/ 	.byte	0x03, 0x19
        /*0072*/ 	.short	0x001c


	//----- nvinfo : EIATTR_PARAM_CBANK
	.align		4
        /*0074*/ 	.byte	0x04, 0x0a
        /*0076*/ 	.short	(.L_21 - .L_20)
	.align		4
.L_20:
        /*0078*/ 	.word	index@(.nv.constant0._Z13dotProductGPUPKfS0_Pfi)
        /*007c*/ 	.short	0x0380
        /*007e*/ 	.short	0x001c


	//----- nvinfo : EIATTR_SW_WAR
	.align		4
.L_21:
        /*0080*/ 	.byte	0x04, 0x36
        /*0082*/ 	.short	(.L_23 - .L_22)
.L_22:
        /*0084*/ 	.word	0x00000008
.L_23:


//--------------------- .nv.callgraph             --------------------------
	.section	.nv.callgraph,"",@"SHT_CUDA_CALLGRAPH"
	.align	4
	.sectionentsize	8
	.align		4
        /*0000*/ 	.word	0x00000000
	.align		4
        /*0004*/ 	.word	0xffffffff
	.align		4
        /*0008*/ 	.word	0x00000000
	.align		4
        /*000c*/ 	.word	0xfffffffe
	.align		4
        /*0010*/ 	.word	0x00000000
	.align		4
        /*0014*/ 	.word	0xfffffffd
	.align		4
        /*0018*/ 	.word	0x00000000
	.align		4
        /*001c*/ 	.word	0xfffffffc


//--------------------- .text._Z13dotProductGPUPKfS0_Pfi --------------------------
	.section	.text._Z13dotProductGPUPKfS0_Pfi,"ax",@progbits
	.align	128
        .global         _Z13dotProductGPUPKfS0_Pfi
        .type           _Z13dotProductGPUPKfS0_Pfi,@function
        .size           _Z13dotProductGPUPKfS0_Pfi,(.L_x_7 - _Z13dotProductGPUPKfS0_Pfi)
        .other          _Z13dotProductGPUPKfS0_Pfi,@"STO_CUDA_ENTRY STV_DEFAULT"
_Z13dotProductGPUPKfS0_Pfi:
.text._Z13dotProductGPUPKfS0_Pfi:
[----:B------:R-:W-:Y:S01]  /*0000*/  LDC R1, c[0x0][0x37c] ;  /* 0x0000df00ff017b82 */ /* 0x000fe20000000800 */
[----:B------:R-:W0:Y:S07]  /*0010*/  S2R R0, SR_TID.X ;  /* 0x0000000000007919 */ /* 0x000e2e0000002100 */
[----:B------:R-:W0:Y:S01]  /*0020*/  S2UR UR4, SR_CTAID.X ;  /* 0x00000000000479c3 */ /* 0x000e220000002500 */
[----:B------:R-:W1:Y:S01]  /*0030*/  LDCU UR5, c[0x0][0x398] ;  /* 0x00007300ff0577ac */ /* 0x000e620008000800 */
[----:B------:R-:W2:Y:S06]  /*0040*/  LDCU.64 UR6, c[0x0][0x358] ;  /* 0x00006b00ff0677ac */ /* 0x000eac0008000a00 */
[----:B------:R-:W0:Y:S08]  /*0050*/  LDC R9, c[0x0][0x360] ;  /* 0x0000d800ff097b82 */ /* 0x000e300000000800 */
[----:B------:R-:W3:Y:S08]  /*0060*/  LDC.64 R2, c[0x0][0x380] ;  /* 0x0000e000ff027b82 */ /* 0x000ef00000000a00 */
[----:B------:R-:W4:Y:S01]  /*0070*/  LDC.64 R4, c[0x0][0x388] ;  /* 0x0000e200ff047b82 */ /* 0x000f220000000a00 */
[----:B0-----:R-:W-:-:S05]  /*0080*/  IMAD R7, R9, UR4, R0 ;  /* 0x0000000409077c24 */ /* 0x001fca000f8e0200 */
[----:B-1----:R-:W-:-:S13]  /*0090*/  ISETP.GE.AND P0, PT, R7, UR5, PT ;  /* 0x0000000507007c0c */ /* 0x002fda000bf06270 */
[----:B---3--:R-:W-:-:S04]  /*00a0*/  @!P0 IMAD.WIDE R2, R7, 0x4, R2 ;  /* 0x0000000407028825 */ /* 0x008fc800078e0202 */
[----:B----4-:R-:W-:Y:S02]  /*00b0*/  @!P0 IMAD.WIDE R4, R7, 0x4, R4 ;  /* 0x0000000407048825 */ /* 0x010fe400078e0204 */
[----:B--2---:R-:W2:Y:S04]  /*00c0*/  @!P0 LDG.E R2, desc[UR6][R2.64] ;  /* 0x0000000602028981 */ /* 0x004ea8000c1e1900 */
[----:B------:R-:W2:Y:S01]  /*00d0*/  @!P0 LDG.E R5, desc[UR6][R4.64] ;  /* 0x0000000604058981 */ /* 0x000ea2000c1e1900 */
[----:B------:R-:W0:Y:S01]  /*00e0*/  S2UR UR5, SR_CgaCtaId ;  /* 0x00000000000579c3 */ /* 0x000e220000008800 */
[----:B------:R-:W-:Y:S01]  /*00f0*/  UMOV UR4, 0x400 ;  /* 0x0000040000047882 */ /* 0x000fe20000000000 */
[----:B------:R-:W-:Y:S01]  /*0100*/  IMAD.MOV.U32 R6, RZ, RZ, RZ ;  /* 0x000000ffff067224 */ /* 0x000fe200078e00ff */
[----:B------:R-:W-:Y:S01]  /*0110*/  ISETP.GE.U32.AND P1, PT, R9, 0x4, PT ;  /* 0x000000040900780c */ /* 0x000fe20003f26070 */
[----:B0-----:R-:W-:-:S06]  /*0120*/  ULEA UR4, UR5, UR4, 0x18 ;  /* 0x0000000405047291 */ /* 0x001fcc000f8ec0ff */
[----:B------:R-:W-:Y:S01]  /*0130*/  LEA R7, R0, UR4, 0x2 ;  /* 0x0000000400077c11 */ /* 0x000fe2000f8e10ff */
[----:B--2---:R-:W-:-:S05]  /*0140*/  @!P0 FMUL R6, R2, R5 ;  /* 0x0000000502068220 */ /* 0x004fca0000400000 */
[----:B------:R0:W-:Y:S01]  /*0150*/  STS [R7], R6 ;  /* 0x0000000607007388 */ /* 0x0001e20000000800 */
[----:B------:R-:W-:Y:S06]  /*0160*/  BAR.SYNC.DEFER_BLOCKING 0x0 ;  /* 0x0000000000007b1d */ /* 0x000fec0000010000 */
[----:B------:R-:W-:Y:S05]  /*0170*/  @!P1 EXIT ;  /* 0x000000000000994d */ /* 0x000fea0003800000 */
[----:B------:R-:W1:Y:S01]  /*0180*/  LDC.64 R4, c[0x0][0x390] ;  /* 0x0000e400ff047b82 */ /* 0x000e620000000a00 */
[----:B------:R-:W-:Y:S01]  /*0190*/  SHF.R.U32.HI R10, RZ, 0x1, R9 ;  /* 0x00000001ff0a7819 */ /* 0x000fe20000011609 */
[----:B------:R-:W2:Y:S06]  /*01a0*/  LDCU UR4, c[0x0][0x398] ;  /* 0x00007300ff0477ac */ /* 0x000eac0008000800 */
[----:B------:R-:W3:Y:S01]  /*01b0*/  LDC.64 R2, c[0x0][0x390] ;  /* 0x0000e400ff027b82 */ /* 0x000ee20000000a00 */
[----:B-12---:R-:W-:-:S07]  /*01c0*/  IMAD.WIDE.U32 R4, R0, 0x4, R4 ;  /* 0x0000000400047825 */ /* 0x006fce00078e0004 */
.L_x_5:
[----:B0-----:R-:W-:-:S04]  /*01d0*/  LOP3.LUT R6, R10, 0x1, RZ, 0xc0, !PT ;  /* 0x000000010a067812 */ /* 0x001fc800078ec0ff */
[----:B------:R-:W-:-:S13]  /*01e0*/  ISETP.NE.U32.AND P0, PT, R6, 0x1, PT ;  /* 0x000000010600780c */ /* 0x000fda0003f05070 */
[----:B------:R-:W-:Y:S05]  /*01f0*/  @P0 BRA `(.L_x_0) ;  /* 0x0000000000340947 */ /* 0x000fea0003800000 */
[----:B------:R-:W-:Y:S01]  /*0200*/  ISETP.GT.AND P0, PT, R10, UR4, PT ;  /* 0x000000040a007c0c */ /* 0x000fe2000bf04270 */
[----:B------:R-:W-:Y:S03]  /*0210*/  BSSY.RECONVERGENT B0, `(.L_x_1) ;  /* 0x000000a000007945 */ /* 0x000fe60003800200 */
[----:B------:R-:W-:-:S13]  /*0220*/  ISETP.NE.OR P0, PT, R0, RZ, P0 ;  /* 0x000000ff0000720c */ /* 0x000fda0000705670 */
[----:B------:R-:W-:Y:S05]  /*0230*/  @P0 BRA `(.L_x_2) ;  /* 0x00000000001c0947 */ /* 0x000fea0003800000 */
[----:B------:R-:W0:Y:S01]  /*0240*/  LDC.64 R6, c[0x0][0x390] ;  /* 0x0000e400ff067b82 */ /* 0x000e220000000a00 */
[----:B------:R-:W-:-:S04]  /*0250*/  VIADD R9, R10, 0xffffffff ;  /* 0xffffffff0a097836 */ /* 0x000fc80000000000 */
[----:B---3--:R-:W-:-:S06]  /*0260*/  IMAD.WIDE.U32 R8, R9, 0x4, R2 ;  /* 0x0000000409087825 */ /* 0x008fcc00078e0002 */
[----:B------:R-:W2:Y:S04]  /*0270*/  LDG.E R8, desc[UR6][R8.64] ;  /* 0x0000000608087981 */ /* 0x000ea8000c1e1900 */
[----:B0-----:R-:W2:Y:S02]  /*0280*/  LDG.E R11, desc[UR6][R6.64] ;  /* 0x00000006060b7981 */ /* 0x001ea4000c1e1900 */
[----:B--2---:R-:W-:-:S05]  /*0290*/  FADD R11, R11, R8 ;  /* 0x000000080b0b7221 */ /* 0x004fca0000000000 */
[----:B------:R0:W-:Y:S02]  /*02a0*/  STG.E desc[UR6][R6.64], R11 ;  /* 0x0000000b06007986 */ /* 0x0001e4000c101906 */
.L_x_2:
[----:B------:R-:W-:Y:S05]  /*02b0*/  BSYNC.RECONVERGENT B0 ;  /* 0x0000000000007941 */ /* 0x000fea0003800200 */
.L_x_1:
[----:B------:R-:W-:-:S07]  /*02c0*/  IADD3 R10, PT, PT, R10, -0x1, RZ ;  /* 0xffffffff0a0a7810 */ /* 0x000fce0007ffe0ff */
.L_x_0:
[----:B0-----:R-:W-:Y:S01]  /*02d0*/  SHF.R.U32.HI R11, RZ, 0x1, R10 ;  /* 0x00000001ff0b7819 */ /* 0x001fe2000001160a */
[----:B------:R-:W-:Y:S04]  /*02e0*/  BSSY.RECONVERGENT B0, `(.L_x_3) ;  /* 0x000000a000007945 */ /* 0x000fe80003800200 */
[----:B------:R-:W-:-:S05]  /*02f0*/  IMAD.IADD R6, R11, 0x1, R0 ;  /* 0x000000010b067824 */ /* 0x000fca00078e0200 */
[----:B------:R-:W-:-:S04]  /*0300*/  ISETP.GE.AND P0, PT, R6, UR4, PT ;  /* 0x0000000406007c0c */ /* 0x000fc8000bf06270 */
[----:B------:R-:W-:-:S13]  /*0310*/  ISETP.GE.U32.OR P0, PT, R0, R11, P0 ;  /* 0x0000000b0000720c */ /* 0x000fda0000706470 */
[----:B------:R-:W-:Y:S05]  /*0320*/  @P0 BRA `(.L_x_4) ;  /* 0x0000000000140947 */ /* 0x000fea0003800000 */
[----:B------:R-:W-:Y:S01]  /*0330*/  IMAD.WIDE.U32 R6, R11, 0x4, R4 ;  /* 0x000000040b067825 */ /* 0x000fe200078e0004 */
[----:B------:R-:W2:Y:S05]  /*0340*/  LDG.E R8, desc[UR6][R4.64] ;  /* 0x0000000604087981 */ /* 0x000eaa000c1e1900 */
[----:B------:R-:W2:Y:S02]  /*0350*/  LDG.E R7, desc[UR6][R6.64] ;  /* 0x0000000606077981 */ /* 0x000ea4000c1e1900 */
[----:B--2---:R-:W-:-:S05]  /*0360*/  FADD R9, R8, R7 ;  /* 0x0000000708097221 */ /* 0x004fca0000000000 */
[----:B------:R0:W-:Y:S02]  /*0370*/  STG.E desc[UR6][R4.64], R9 ;  /* 0x0000000904007986 */ /* 0x0001e4000c101906 */
.L_x_4:
[----:B------:R-:W-:Y:S05]  /*0380*/  BSYNC.RECONVERGENT B0 ;  /* 0x0000000000007941 */ /* 0x000fea0003800200 */
.L_x_3:
[----:B------:R-:W-:Y:S01]  /*0390*/  BAR.SYNC.DEFER_BLOCKING 0x0 ;  /* 0x0000000000007b1d */ /* 0x000fe20000010000 */
[----:B------:R-:W-:Y:S02]  /*03a0*/  ISETP.GT.U32.AND P0, PT, R10, 0x3, PT ;  /* 0x000000030a00780c */ /* 0x000fe40003f04070 */
[----:B------:R-:W-:-:S11]  /*03b0*/  MOV R10, R11 ;  /* 0x0000000b000a7202 */ /* 0x000fd60000000f00 */
[----:B------:R-:W-:Y:S05]  /*03c0*/  @P0 BRA `(.L_x_5) ;  /* 0xfffffffc00800947 */ /* 0x000fea000383ffff */
[----:B------:R-:W-:Y:S05]  /*03d0*/  EXIT ;  /* 0x000000000000794d */ /* 0x000fea0003800000 */
.L_x_6:
[----:B------:R-:W-:-:S00]  /*03e0*/  BRA `(.L_x_6) ;  /* 0xfffffffc00fc7947 */ /* 0x000fc0000383ffff */
[----:B------:R-:W-:-:S00]  /*03f0*/  NOP ;  /* 0x0000000000007918 */ /* 0x000fc00000000000 */
        /* <DEDUP_REMOVED lines=8> */
.L_x_7:


//--------------------- .nv.shared._Z13dotProductGPUPKfS0_Pfi --------------------------
	.section	.nv.shared._Z13dotProductGPUPKfS0_Pfi,"aw",@nobits
	.sectionflags	@""
	.align	16
	.zero		1024


//--------------------- .nv.shared.reserved.0     --------------------------
	.section	.nv.shared.reserved.0,"aw",@nobits
	.weak		__nv_reservedSMEM_offset_0_alias
	.size		__nv_reservedSMEM_offset_0_alias, 0, 64
	.other		__nv_reservedSMEM_offset_0_alias,@"STO_CUDA_RESERVED_SHARED STV_DEFAULT"
__nv_reservedSMEM_offset_0_alias:
	.zero		0
	.zero		64


//--------------------- .nv.constant0._Z13dotProductGPUPKfS0_Pfi --------------------------
	.section	.nv.constant0._Z13dotProductGPUPKfS0_Pfi,"a",@progbits
	.sectionflags	@""
	.align	4
.nv.constant0._Z13dotProductGPUPKfS0_Pfi:
	.zero		924


//--------------------- SYMBOLS --------------------------

	.type		.nv.reservedSmem.offset0,@object
	.size		.nv.reservedSmem.offset0,0x4
	.type		.nv.reservedSmem.cap,@object
	.size		.nv.reservedSmem.cap,0x4
